	.headerflags	@"EF_CUDA_TEXMODE_UNIFIED EF_CUDA_64BIT_ADDRESS EF_CUDA_ACCELERATORS EF_CUDA_SM90 EF_CUDA_VIRTUAL_SM(EF_CUDA_SM90)"
	.elftype	@"ET_EXEC"


//--------------------- .nv.info                  --------------------------
	.section	.nv.info,"",@"SHT_CUDA_INFO"
	.align	4


	//----- nvinfo : EIATTR_REGCOUNT
	.align		4
        /*0000*/ 	.byte	0x04, 0x2f
        /*0002*/ 	.short	(.L_3 - .L_2)
	.align		4
.L_2:
        /*0004*/ 	.word	index@(triton_poi_fused__native_batch_norm_legit_no_training_add_convolution_relu_74)
        /*0008*/ 	.word	0x00000018


	//----- nvinfo : EIATTR_MIN_STACK_SIZE
	.align		4
.L_3:
        /*000c*/ 	.byte	0x04, 0x12
        /*000e*/ 	.short	(.L_5 - .L_4)
	.align		4
.L_4:
        /*0010*/ 	.word	index@(triton_poi_fused__native_batch_norm_legit_no_training_add_convolution_relu_74)
        /*0014*/ 	.word	0x00000000


	//----- nvinfo : EIATTR_FRAME_SIZE
	.align		4
.L_5:
        /*0018*/ 	.byte	0x04, 0x11
        /*001a*/ 	.short	(.L_7 - .L_6)
	.align		4
.L_6:
        /*001c*/ 	.word	index@(triton_poi_fused__native_batch_norm_legit_no_training_add_convolution_relu_74)
        /*0020*/ 	.word	0x00000000


	//----- nvinfo : EIATTR_MIN_STACK_SIZE
	.align		4
.L_7:
        /*0024*/ 	.byte	0x04, 0x12
        /*0026*/ 	.short	(.L_9 - .L_8)
	.align		4
.L_8:
        /*0028*/ 	.word	index@(triton_poi_fused__native_batch_norm_legit_no_training_add_convolution_relu_74)
        /*002c*/ 	.word	0x00000000
.L_9:


//--------------------- .nv.info.triton_poi_fused__native_batch_norm_legit_no_training_add_convolution_relu_74 --------------------------
	.section	.nv.info.triton_poi_fused__native_batch_norm_legit_no_training_add_convolution_relu_74,"",@"SHT_CUDA_INFO"
	.sectionflags	@""
	.align	4


	//----- nvinfo : EIATTR_CUDA_API_VERSION
	.align		4
        /*0000*/ 	.byte	0x04, 0x37
        /*0002*/ 	.short	(.L_11 - .L_10)
.L_10:
        /*0004*/ 	.word	0x0000007c


	//----- nvinfo : EIATTR_KPARAM_INFO
	.align		4
.L_11:
        /*0008*/ 	.byte	0x04, 0x17
        /*000a*/ 	.short	(.L_13 - .L_12)
.L_12:
        /*000c*/ 	.word	0x00000000
        /*0010*/ 	.short	0x0008
        /*0012*/ 	.short	0x0040
        /*0014*/ 	.byte	0x00, 0xf0, 0x11, 0x00


	//----- nvinfo : EIATTR_KPARAM_INFO
	.align		4
.L_13:
        /*0018*/ 	.byte	0x04, 0x17
        /*001a*/ 	.short	(.L_15 - .L_14)
.L_14:
        /*001c*/ 	.word	0x00000000
        /*0020*/ 	.short	0x0007
        /*0022*/ 	.short	0x0038
        /*0024*/ 	.byte	0x00, 0xf4, 0x21, 0x00


	//----- nvinfo : EIATTR_KPARAM_INFO
	.align		4
.L_15:
        /*0028*/ 	.byte	0x04, 0x17
        /*002a*/ 	.short	(.L_17 - .L_16)
.L_16:
        /*002c*/ 	.word	0x00000000
        /*0030*/ 	.short	0x0006
        /*0032*/ 	.short	0x0030
        /*0034*/ 	.byte	0x00, 0xf4, 0x21, 0x00


	//----- nvinfo : EIATTR_KPARAM_INFO
	.align		4
.L_17:
        /*0038*/ 	.byte	0x04, 0x17
        /*003a*/ 	.short	(.L_19 - .L_18)
.L_18:
        /*003c*/ 	.word	0x00000000
        /*0040*/ 	.short	0x0005
        /*0042*/ 	.short	0x0028
        /*0044*/ 	.byte	0x00, 0xf4, 0x21, 0x00


	//----- nvinfo : EIATTR_KPARAM_INFO
	.align		4
.L_19:
        /*0048*/ 	.byte	0x04, 0x17
        /*004a*/ 	.short	(.L_21 - .L_20)
.L_20:
        /*004c*/ 	.word	0x00000000
        /*0050*/ 	.short	0x0004
        /*0052*/ 	.short	0x0020
        /*0054*/ 	.byte	0x00, 0xf4, 0x21, 0x00


	//----- nvinfo : EIATTR_KPARAM_INFO
	.align		4
.L_21:
        /*0058*/ 	.byte	0x04, 0x17
        /*005a*/ 	.short	(.L_23 - .L_22)
.L_22:
        /*005c*/ 	.word	0x00000000
        /*0060*/ 	.short	0x0003
        /*0062*/ 	.short	0x0018
        /*0064*/ 	.byte	0x00, 0xf4, 0x21, 0x00


	//----- nvinfo : EIATTR_KPARAM_INFO
	.align		4
.L_23:
        /*0068*/ 	.byte	0x04, 0x17
        /*006a*/ 	.short	(.L_25 - .L_24)
.L_24:
        /*006c*/ 	.word	0x00000000
        /*0070*/ 	.short	0x0002
        /*0072*/ 	.short	0x0010
        /*0074*/ 	.byte	0x00, 0xf4, 0x21, 0x00


	//----- nvinfo : EIATTR_KPARAM_INFO
	.align		4
.L_25:
        /*0078*/ 	.byte	0x04, 0x17
        /*007a*/ 	.short	(.L_27 - .L_26)
.L_26:
        /*007c*/ 	.word	0x00000000
        /*0080*/ 	.short	0x0001
        /*0082*/ 	.short	0x0008
        /*0084*/ 	.byte	0x00, 0xf4, 0x21, 0x00


	//----- nvinfo : EIATTR_KPARAM_INFO
	.align		4
.L_27:
        /*0088*/ 	.byte	0x04, 0x17
        /*008a*/ 	.short	(.L_29 - .L_28)
.L_28:
        /*008c*/ 	.word	0x00000000
        /*0090*/ 	.short	0x0000
        /*0092*/ 	.short	0x0000
        /*0094*/ 	.byte	0x00, 0xf4, 0x21, 0x00


	//----- nvinfo : EIATTR_SPARSE_MMA_MASK
	.align		4
.L_29:
        /*0098*/ 	.byte	0x03, 0x50
        /*009a*/ 	.short	0x0000


	//----- nvinfo : EIATTR_MAXREG_COUNT
	.align		4
        /*009c*/ 	.byte	0x03, 0x1b
        /*009e*/ 	.short	0x00ff


	//----- nvinfo : EIATTR_EXIT_INSTR_OFFSETS
	.align		4
        /*00a0*/ 	.byte	0x04, 0x1c
        /*00a2*/ 	.short	(.L_31 - .L_30)


	//   ....[0]....
.L_30:
        /*00a4*/ 	.word	0x00000410


	//----- nvinfo : EIATTR_REQNTID
	.align		4
.L_31:
        /*00a8*/ 	.byte	0x04, 0x10
        /*00aa*/ 	.short	(.L_33 - .L_32)
.L_32:
        /*00ac*/ 	.word	0x00000100
        /*00b0*/ 	.word	0x00000001
        /*00b4*/ 	.word	0x00000001


	//----- nvinfo : EIATTR_CBANK_PARAM_SIZE
	.align		4
.L_33:
        /*00b8*/ 	.byte	0x03, 0x19
        /*00ba*/ 	.short	0x0044


	//----- nvinfo : EIATTR_PARAM_CBANK
	.align		4
        /*00bc*/ 	.byte	0x04, 0x0a
        /*00be*/ 	.short	(.L_35 - .L_34)
	.align		4
.L_34:
        /*00c0*/ 	.word	index@(.nv.constant0.triton_poi_fused__native_batch_norm_legit_no_training_add_convolution_relu_74)
        /*00c4*/ 	.short	0x0210
        /*00c6*/ 	.short	0x0044


	//----- nvinfo : EIATTR_SW_WAR
	.align		4
.L_35:
        /*00c8*/ 	.byte	0x04, 0x36
        /*00ca*/ 	.short	(.L_37 - .L_36)
.L_36:
        /*00cc*/ 	.word	0x00000008
.L_37:


//--------------------- .nv.callgraph             --------------------------
	.section	.nv.callgraph,"",@"SHT_CUDA_CALLGRAPH"
	.align	4
	.sectionentsize	8
	.align		4
        /*0000*/ 	.word	0x00000000
	.align		4
        /*0004*/ 	.word	0xffffffff
	.align		4
        /*0008*/ 	.word	0x00000000
	.align		4
        /*000c*/ 	.word	0xfffffffe
	.align		4
        /*0010*/ 	.word	0x00000000
	.align		4
        /*0014*/ 	.word	0xfffffffd
	.align		4
        /*0018*/ 	.word	0x00000000
	.align		4
        /*001c*/ 	.word	0xfffffffc


//--------------------- .nv.constant4             --------------------------
	.section	.nv.constant4,"a",@progbits
	.align	8
	.align		8
.nv.constant4:
        /*0000*/ 	.dword	_$_str
	.align		8
        /*0008*/ 	.dword	_$_str_$_2


//--------------------- .text.triton_poi_fused__native_batch_norm_legit_no_training_add_convolution_relu_74 --------------------------
	.section	.text.triton_poi_fused__native_batch_norm_legit_no_training_add_convolution_relu_74,"ax",@progbits
	.align	128
        .global         triton_poi_fused__native_batch_norm_legit_no_training_add_convolution_relu_74
        .type           triton_poi_fused__native_batch_norm_legit_no_training_add_convolution_relu_74,@function
        .size           triton_poi_fused__native_batch_norm_legit_no_training_add_convolution_relu_74,(.L_x_1 - triton_poi_fused__native_batch_norm_legit_no_training_add_convolution_relu_74)
        .other          triton_poi_fused__native_batch_norm_legit_no_training_add_convolution_relu_74,@"STO_CUDA_ENTRY STV_DEFAULT"
triton_poi_fused__native_batch_norm_legit_no_training_add_convolution_relu_74:
.text.triton_poi_fused__native_batch_norm_legit_no_training_add_convolution_relu_74:
[----:B------:R-:W-:Y:S01]  /*0000*/  LDC R1, c[0x0][0x28] ;  /* 0x00000a00ff017b82 */ /* 0x000fe20000000800 */
[----:B------:R-:W1:Y:S07]  /*0010*/  S2R R0, SR_TID.X ;  /* 0x0000000000007919 */ /* 0x000e6e0000002100 */
[----:B------:R-:W2:Y:S01]  /*0020*/  LDC.64 R18, c[0x0][0x228] ;  /* 0x00008a00ff127b82 */ /* 0x000ea20000000a00 */
[----:B------:R-:W-:Y:S01]  /*0030*/  ULDC.64 UR4, c[0x0][0x208] ;  /* 0x0000820000047ab9 */ /* 0x000fe20000000a00 */
[----:B------:R-:W3:Y:S06]  /*0040*/  S2R R5, SR_CTAID.X ;  /* 0x0000000000057919 */ /* 0x000eec0000002500 */
[----:B------:R-:W4:Y:S08]  /*0050*/  LDC.64 R16, c[0x0][0x218] ;  /* 0x00008600ff107b82 */ /* 0x000f300000000a00 */
[----:B------:R-:W5:Y:S08]  /*0060*/  LDC.64 R20, c[0x0][0x220] ;  /* 0x00008800ff147b82 */ /* 0x000f700000000a00 */
[----:B------:R-:W4:Y:S01]  /*0070*/  LDC.64 R12, c[0x0][0x230] ;  /* 0x00008c00ff0c7b82 */ /* 0x000f220000000a00 */
[----:B-1----:R-:W-:-:S07]  /*0080*/  SHF.L.U32 R0, R0, 0x1, RZ ;  /* 0x0000000100007819 */ /* 0x002fce00000006ff */
[----:B------:R-:W1:Y:S01]  /*0090*/  LDC.64 R10, c[0x0][0x238] ;  /* 0x00008e00ff0a7b82 */ /* 0x000e620000000a00 */
[----:B---3--:R-:W-:Y:S02]  /*00a0*/  SHF.R.S32.HI R3, RZ, 0x16, R5 ;  /* 0x00000016ff037819 */ /* 0x008fe40000011405 */
[----:B------:R-:W-:Y:S02]  /*00b0*/  LOP3.LUT R0, R0, 0x1fe, RZ, 0xc0, !PT ;  /* 0x000001fe00007812 */ /* 0x000fe400078ec0ff */
[----:B------:R-:W-:-:S03]  /*00c0*/  SGXT R3, R3, 0x1 ;  /* 0x000000010303781a */ /* 0x000fc60000000200 */
[----:B------:R-:W3:Y:S01]  /*00d0*/  LDC.64 R6, c[0x0][0x240] ;  /* 0x00009000ff067b82 */ /* 0x000ee20000000a00 */
[----:B------:R-:W-:-:S04]  /*00e0*/  LEA R0, R5, R0, 0x9 ;  /* 0x0000000005007211 */ /* 0x000fc800078e48ff */
[----:B------:R-:W-:-:S04]  /*00f0*/  LEA.HI R3, R3, R0, RZ, 0x6 ;  /* 0x0000000003037211 */ /* 0x000fc800078f30ff */
[--C-:B------:R-:W-:Y:S02]  /*0100*/  SHF.R.S32.HI R15, RZ, 0x6, R3.reuse ;  /* 0x00000006ff0f7819 */ /* 0x100fe40000011403 */
[----:B------:R-:W-:-:S04]  /*0110*/  SHF.R.S32.HI R2, RZ, 0x1f, R3 ;  /* 0x0000001fff027819 */ /* 0x000fc80000011403 */
[----:B------:R-:W-:-:S04]  /*0120*/  LEA.HI R2, R2, R15, RZ, 0x9 ;  /* 0x0000000f02027211 */ /* 0x000fc800078f48ff */
[----:B------:R-:W-:-:S04]  /*0130*/  LOP3.LUT R2, R2, 0xfffffe00, RZ, 0xc0, !PT ;  /* 0xfffffe0002027812 */ /* 0x000fc800078ec0ff */
[----:B------:R-:W-:Y:S02]  /*0140*/  IADD3 R15, R15, -R2, RZ ;  /* 0x800000020f0f7210 */ /* 0x000fe40007ffe0ff */
[----:B------:R-:W1:Y:S03]  /*0150*/  LDC.64 R2, c[0x0][0x210] ;  /* 0x00008400ff027b82 */ /* 0x000e660000000a00 */
[----:B--2---:R-:W-:-:S05]  /*0160*/  IMAD.WIDE R18, R15, 0x4, R18 ;  /* 0x000000040f127825 */ /* 0x004fca00078e0212 */
[----:B------:R5:W2:Y:S01]  /*0170*/  LDG.E.EL R8, desc[UR4][R18.64] ;  /* 0x0000000412087981 */ /* 0x000aa2000c2e1900 */
[----:B----4-:R-:W-:-:S05]  /*0180*/  IMAD.WIDE R16, R15, 0x4, R16 ;  /* 0x000000040f107825 */ /* 0x010fca00078e0210 */
[----:B------:R-:W4:Y:S01]  /*0190*/  LDG.E.EL R9, desc[UR4][R16.64] ;  /* 0x0000000410097981 */ /* 0x000f22000c2e1900 */
[----:B-----5:R-:W-:-:S05]  /*01a0*/  IMAD.WIDE R18, R15, 0x4, R20 ;  /* 0x000000040f127825 */ /* 0x020fca00078e0214 */
[----:B------:R-:W5:Y:S01]  /*01b0*/  LDG.E.EL R14, desc[UR4][R18.64] ;  /* 0x00000004120e7981 */ /* 0x000f62000c2e1900 */
[----:B01----:R-:W-:-:S05]  /*01c0*/  IMAD.WIDE R2, R0, 0x4, R2 ;  /* 0x0000000400027825 */ /* 0x003fca00078e0202 */
[----:B------:R-:W4:Y:S01]  /*01d0*/  LDG.E.64 R4, desc[UR4][R2.64] ;  /* 0x0000000402047981 */ /* 0x000f22000c1e1b00 */
[----:B------:R-:W-:-:S04]  /*01e0*/  IMAD.WIDE R12, R15, 0x4, R12 ;  /* 0x000000040f0c7825 */ /* 0x000fc800078e020c */
[----:B------:R-:W-:Y:S02]  /*01f0*/  IMAD.WIDE R20, R15, 0x4, R10 ;  /* 0x000000040f147825 */ /* 0x000fe400078e020a */
[----:B------:R0:W5:Y:S04]  /*0200*/  LDG.E.EL R10, desc[UR4][R12.64] ;  /* 0x000000040c0a7981 */ /* 0x000168000c2e1900 */
[----:B------:R-:W5:Y:S01]  /*0210*/  LDG.E.EL R11, desc[UR4][R20.64] ;  /* 0x00000004140b7981 */ /* 0x000f62000c2e1900 */
[----:B---3--:R-:W-:-:S06]  /*0220*/  IMAD.WIDE R6, R0, 0x4, R6 ;  /* 0x0000000400067825 */ /* 0x008fcc00078e0206 */
[----:B------:R-:W3:Y:S01]  /*0230*/  LDG.E.64 R6, desc[UR4][R6.64] ;  /* 0x0000000406067981 */ /* 0x000ee2000c1e1b00 */
[----:B0-----:R-:W-:Y:S01]  /*0240*/  HFMA2.MMA R12, -RZ, RZ, 1.625, 0 ;  /* 0x3e800000ff0c7435 */ /* 0x001fe200000001ff */
[----:B--2---:R-:W-:-:S04]  /*0250*/  FADD R8, R8, 9.9999997473787516356e-06 ;  /* 0x3727c5ac08087421 */ /* 0x004fc80000000000 */
[----:B------:R-:W0:Y:S02]  /*0260*/  MUFU.SQRT R15, R8 ;  /* 0x00000008000f7308 */ /* 0x000e240000002000 */
[C---:B0-----:R-:W-:Y:S02]  /*0270*/  FSETP.GT.AND P0, PT, R15.reuse, 8.50705917302346158658e+37, PT ;  /* 0x7e8000000f00780b */ /* 0x041fe40003f04000 */
[----:B------:R-:W-:-:S11]  /*0280*/  FSETP.GEU.AND P1, PT, R15, 1.175494350822287508e-38, PT ;  /* 0x008000000f00780b */ /* 0x000fd60003f2e000 */
[----:B------:R-:W-:-:S04]  /*0290*/  @P0 FMUL R15, R15, 0.25 ;  /* 0x3e8000000f0f0820 */ /* 0x000fc80000400000 */
[----:B------:R-:W-:-:S06]  /*02a0*/  @!P1 FMUL R15, R15, 16777216 ;  /* 0x4b8000000f0f9820 */ /* 0x000fcc0000400000 */
[----:B------:R-:W0:Y:S01]  /*02b0*/  MUFU.RCP R15, R15 ;  /* 0x0000000f000f7308 */ /* 0x000e220000001000 */
[----:B------:R-:W-:Y:S01]  /*02c0*/  FSEL R12, R12, 1, P0 ;  /* 0x3f8000000c0c7808 */ /* 0x000fe20000000000 */
[--C-:B----4-:R-:W-:Y:S01]  /*02d0*/  FADD R4, R4, R9.reuse ;  /* 0x0000000904047221 */ /* 0x110fe20000000000 */
[----:B------:R-:W-:Y:S02]  /*02e0*/  FADD R5, R5, R9 ;  /* 0x0000000905057221 */ /* 0x000fe40000000000 */
[----:B------:R-:W1:Y:S01]  /*02f0*/  LDC.64 R8, c[0x0][0x248] ;  /* 0x00009200ff087b82 */ /* 0x000e620000000a00 */
[----:B------:R-:W-:-:S04]  /*0300*/  @!P1 FMUL R12, R12, 16777216 ;  /* 0x4b8000000c0c9820 */ /* 0x000fc80000400000 */
[----:B0-----:R-:W-:Y:S01]  /*0310*/  FMUL R13, R15, R12 ;  /* 0x0000000c0f0d7220 */ /* 0x001fe20000400000 */
[C---:B-----5:R-:W-:Y:S01]  /*0320*/  FADD R12, -R14.reuse, R4 ;  /* 0x000000040e0c7221 */ /* 0x060fe20000000100 */
[----:B------:R-:W-:-:S03]  /*0330*/  FADD R14, -R14, R5 ;  /* 0x000000050e0e7221 */ /* 0x000fc60000000100 */
[-C--:B------:R-:W-:Y:S01]  /*0340*/  FMUL R12, R12, R13.reuse ;  /* 0x0000000d0c0c7220 */ /* 0x080fe20000400000 */
[----:B------:R-:W-:-:S03]  /*0350*/  FMUL R14, R14, R13 ;  /* 0x0000000d0e0e7220 */ /* 0x000fc60000400000 */
[C-C-:B------:R-:W-:Y:S01]  /*0360*/  FFMA R12, R10.reuse, R12, R11.reuse ;  /* 0x0000000c0a0c7223 */ /* 0x140fe2000000000b */
[----:B------:R-:W-:-:S04]  /*0370*/  FFMA R14, R10, R14, R11 ;  /* 0x0000000e0a0e7223 */ /* 0x000fc8000000000b */
[----:B------:R-:W-:Y:S02]  /*0380*/  FSETP.GEU.AND P0, PT, R12, RZ, PT ;  /* 0x000000ff0c00720b */ /* 0x000fe40003f0e000 */
[----:B------:R-:W-:Y:S02]  /*0390*/  FSETP.GEU.AND P1, PT, R14, RZ, PT ;  /* 0x000000ff0e00720b */ /* 0x000fe40003f2e000 */
[----:B------:R-:W-:Y:S02]  /*03a0*/  FSEL R11, R12, RZ, P0 ;  /* 0x000000ff0c0b7208 */ /* 0x000fe40000000000 */
[----:B------:R-:W-:Y:S01]  /*03b0*/  FSEL R14, R14, RZ, P1 ;  /* 0x000000ff0e0e7208 */ /* 0x000fe20000800000 */
[----:B-1----:R-:W-:-:S04]  /*03c0*/  IMAD.WIDE R8, R0, 0x4, R8 ;  /* 0x0000000400087825 */ /* 0x002fc800078e0208 */
[----:B---3--:R-:W-:Y:S01]  /*03d0*/  FADD R6, R6, R11 ;  /* 0x0000000b06067221 */ /* 0x008fe20000000000 */
[----:B------:R-:W-:Y:S01]  /*03e0*/  FADD R7, R7, R14 ;  /* 0x0000000e07077221 */ /* 0x000fe20000000000 */
[----:B------:R-:W-:Y:S04]  /*03f0*/  STG.E.64 desc[UR4][R2.64], R4 ;  /* 0x0000000402007986 */ /* 0x000fe8000c101b04 */
[----:B------:R-:W-:Y:S01]  /*0400*/  STG.E.64 desc[UR4][R8.64], R6 ;  /* 0x0000000608007986 */ /* 0x000fe2000c101b04 */
[----:B------:R-:W-:Y:S05]  /*0410*/  EXIT ;  /* 0x000000000000794d */ /* 0x000fea0003800000 */
.L_x_0:
[----:B------:R-:W-:-:S00]  /*0420*/  BRA `(.L_x_0) ;  /* 0xfffffffc00fc7947 */ /* 0x000fc0000383ffff */
[----:B------:R-:W-:-:S00]  /*0430*/  NOP ;  /* 0x0000000000007918 */ /* 0x000fc00000000000 */
        /* <DEDUP_REMOVED lines=12> */
.L_x_1:


//--------------------- .nv.global.init           --------------------------
	.section	.nv.global.init,"aw",@progbits
.nv.global.init:
	.type		_$_str,@object
	.size		_$_str,(_$_str_$_2 - _$_str)
_$_str:
        /*0000*/ 	.byte	0x5f, 0x5f, 0x43, 0x55, 0x44, 0x41, 0x5f, 0x46, 0x54, 0x5a, 0x00
	.type		_$_str_$_2,@object
	.size		_$_str_$_2,(.L_1 - _$_str_$_2)
_$_str_$_2:
        /*000b*/ 	.byte	0x5f, 0x5f, 0x43, 0x55, 0x44, 0x41, 0x5f, 0x50, 0x52, 0x45, 0x43, 0x5f, 0x53, 0x51, 0x52, 0x54
        /*001b*/ 	.byte	0x00
.L_1:


//--------------------- .nv.constant0.triton_poi_fused__native_batch_norm_legit_no_training_add_convolution_relu_74 --------------------------
	.section	.nv.constant0.triton_poi_fused__native_batch_norm_legit_no_training_add_convolution_relu_74,"a",@progbits
	.sectionflags	@""
	.align	4
.nv.constant0.triton_poi_fused__native_batch_norm_legit_no_training_add_convolution_relu_74:
	.zero		596
